//
// Generated by NVIDIA NVVM Compiler
//
// Compiler Build ID: CL-36424714
// Cuda compilation tools, release 13.0, V13.0.88
// Based on NVVM 20.0.0
//

.version 9.0
.target sm_100
.address_size 64

	// .globl	_Z15memory_transferPii
.extern .func  (.param .b32 func_retval0) vprintf
(
	.param .b64 vprintf_param_0,
	.param .b64 vprintf_param_1
)
;
.global .align 1 .b8 $str[42] = {10, 68, 101, 118, 105, 99, 101, 32, 119, 105, 116, 104, 32, 103, 105, 100, 61, 39, 37, 100, 39, 32, 99, 111, 110, 116, 97, 105, 110, 115, 32, 118, 97, 108, 117, 101, 32, 39, 37, 100, 39};

.visible .entry _Z15memory_transferPii(
	.param .u64 .ptr .align 1 _Z15memory_transferPii_param_0,
	.param .u32 _Z15memory_transferPii_param_1
)
{
	.local .align 8 .b8 	__local_depot0[8];
	.reg .b64 	%SP;
	.reg .b64 	%SPL;
	.reg .pred 	%p<2>;
	.reg .b32 	%r<21>;
	.reg .b64 	%rd<9>;

	mov.u64 	%SPL, __local_depot0;
	cvta.local.u64 	%SP, %SPL;
	ld.param.u64 	%rd1, [_Z15memory_transferPii_param_0];
	ld.param.u32 	%r2, [_Z15memory_transferPii_param_1];
	mov.u32 	%r3, %ctaid.x;
	mov.u32 	%r4, %ctaid.y;
	mov.u32 	%r5, %nctaid.x;
	mov.u32 	%r6, %ctaid.z;
	mov.u32 	%r7, %nctaid.y;
	mad.lo.s32 	%r8, %r6, %r7, %r4;
	mad.lo.s32 	%r9, %r8, %r5, %r3;
	mov.u32 	%r10, %tid.x;
	mov.u32 	%r11, %tid.y;
	mov.u32 	%r12, %ntid.x;
	mov.u32 	%r13, %tid.z;
	mov.u32 	%r14, %ntid.y;
	mov.u32 	%r15, %ntid.z;
	mad.lo.s32 	%r16, %r9, %r15, %r13;
	mad.lo.s32 	%r17, %r16, %r14, %r11;
	mad.lo.s32 	%r1, %r17, %r12, %r10;
	setp.ge.s32 	%p1, %r1, %r2;
	@%p1 bra 	$L__BB0_2;
	add.u64 	%rd2, %SP, 0;
	add.u64 	%rd3, %SPL, 0;
	cvta.to.global.u64 	%rd4, %rd1;
	mul.wide.s32 	%rd5, %r1, 4;
	add.s64 	%rd6, %rd4, %rd5;
	ld.global.u32 	%r18, [%rd6];
	st.local.v2.u32 	[%rd3], {%r1, %r18};
	mov.u64 	%rd7, $str;
	cvta.global.u64 	%rd8, %rd7;
	{ // callseq 0, 0
	.param .b64 param0;
	st.param.b64 	[param0], %rd8;
	.param .b64 param1;
	st.param.b64 	[param1], %rd2;
	.param .b32 retval0;
	call.uni (retval0), 
	vprintf, 
	(
	param0, 
	param1
	);
	ld.param.b32 	%r19, [retval0];
	} // callseq 0
$L__BB0_2:
	ret;

}


// ===== COMPILED SASS (sm_100) =====

	.target	sm_100

	.elftype	@"ET_EXEC"


//--------------------- .note.nv.tkinfo           --------------------------
	.section	.note.nv.tkinfo,"",@"SHT_NOTE"
	.sectionflags	@"SHF_NOTE_NV_TKINFO"
	.tkinfo
        /*0018*/ 	.word	0x00000002
        /*0030*/ 	.string	""
        /*0030*/ 	.string	"ptxas"
        /*0030*/ 	.string	"Cuda compilation tools, release 13.0, V13.0.88"
        /*0030*/ 	.string	"Build cuda_13.0.r13.0/compiler.36424714_0"
        /*0030*/ 	.string	"-arch sm_100 -m 64 "



//--------------------- .note.nv.cuinfo           --------------------------
	.section	.note.nv.cuinfo,"",@"SHT_NOTE"
	.sectionflags	@"SHF_NOTE_NV_CUINFO"
        /*0018*/ 	.short	0x0002
        /*001a*/ 	.short	0x0064
        /*001c*/ 	.short	0x0082
	.zero		2


//--------------------- .nv.info                  --------------------------
	.section	.nv.info,"",@"SHT_CUDA_INFO"
	.align	4


	//----- nvinfo : EIATTR_REGCOUNT
	.align		4
        /*0000*/ 	.byte	0x04, 0x2f
        /*0002*/ 	.short	(.L_2 - .L_1)
	.align		4
.L_1:
        /*0004*/ 	.word	index@(_Z15memory_transferPii)
        /*0008*/ 	.word	0x00000018


	//----- nvinfo : EIATTR_FRAME_SIZE
	.align		4
.L_2:
        /*000c*/ 	.byte	0x04, 0x11
        /*000e*/ 	.short	(.L_4 - .L_3)
	.align		4
.L_3:
        /*0010*/ 	.word	index@(_Z15memory_transferPii)
        /*0014*/ 	.word	0x00000008


	//----- nvinfo : EIATTR_MIN_STACK_SIZE
	.align		4
.L_4:
        /*0018*/ 	.byte	0x04, 0x12
        /*001a*/ 	.short	(.L_6 - .L_5)
	.align		4
.L_5:
        /*001c*/ 	.word	index@(_Z15memory_transferPii)
        /*0020*/ 	.word	0x00000008
.L_6:


//--------------------- .nv.compat                --------------------------
	.section	.nv.compat,"",@"SHT_CUDA_COMPAT_INFO"
	.align	4
        /*0000*/ 	.byte	0x02, 0x09, 0x00, 0x00, 0x02, 0x02, 0x01, 0x00, 0x02, 0x05, 0x05, 0x00, 0x03, 0x07, 0x01, 0x01
        /*0010*/ 	.byte	0x02, 0x03, 0x00, 0x00, 0x02, 0x06, 0x01, 0x00, 0x04, 0x0b, 0x08, 0x00, 0x09, 0x00, 0x00, 0x00
        /*0020*/ 	.byte	0x00, 0x00, 0x00, 0x00


//--------------------- .nv.info._Z15memory_transferPii --------------------------
	.section	.nv.info._Z15memory_transferPii,"",@"SHT_CUDA_INFO"
	.sectionflags	@""
	.align	4


	//----- nvinfo : EIATTR_CUDA_API_VERSION
	.align		4
        /*0000*/ 	.byte	0x04, 0x37
        /*0002*/ 	.short	(.L_8 - .L_7)
.L_7:
        /*0004*/ 	.word	0x00000082


	//----- nvinfo : EIATTR_KPARAM_INFO
	.align		4
.L_8:
        /*0008*/ 	.byte	0x04, 0x17
        /*000a*/ 	.short	(.L_10 - .L_9)
.L_9:
        /*000c*/ 	.word	0x00000000
        /*0010*/ 	.short	0x0001
        /*0012*/ 	.short	0x0008
        /*0014*/ 	.byte	0x00, 0xf0, 0x11, 0x00


	//----- nvinfo : EIATTR_KPARAM_INFO
	.align		4
.L_10:
        /*0018*/ 	.byte	0x04, 0x17
        /*001a*/ 	.short	(.L_12 - .L_11)
.L_11:
        /*001c*/ 	.word	0x00000000
        /*0020*/ 	.short	0x0000
        /*0022*/ 	.short	0x0000
        /*0024*/ 	.byte	0x00, 0xf5, 0x21, 0x00


	//----- nvinfo : EIATTR_SPARSE_MMA_MASK
	.align		4
.L_12:
        /*0028*/ 	.byte	0x03, 0x50
        /*002a*/ 	.short	0x0000


	//----- nvinfo : EIATTR_MAXREG_COUNT
	.align		4
        /*002c*/ 	.byte	0x03, 0x1b
        /*002e*/ 	.short	0x00ff


	//----- nvinfo : EIATTR_EXTERNS
	.align		4
        /*0030*/ 	.byte	0x04, 0x0f
        /*0032*/ 	.short	(.L_14 - .L_13)


	//   ....[0]....
	.align		4
.L_13:
        /*0034*/ 	.word	index@(vprintf)


	//----- nvinfo : EIATTR_MERCURY_ISA_VERSION
	.align		4
.L_14:
        /*0038*/ 	.byte	0x03, 0x5f
        /*003a*/ 	.short	0x0101


	//----- nvinfo : EIATTR_VRC_CTA_INIT_COUNT
	.align		4
        /*003c*/ 	.byte	0x02, 0x4a
	.zero		1
	.zero		1


	//----- nvinfo : EIATTR_SYSCALL_OFFSETS
	.align		4
        /*0040*/ 	.byte	0x04, 0x46
        /*0042*/ 	.short	(.L_16 - .L_15)


	//   ....[0]....
.L_15:
        /*0044*/ 	.word	0x00000240


	//----- nvinfo : EIATTR_EXIT_INSTR_OFFSETS
	.align		4
.L_16:
        /*0048*/ 	.byte	0x04, 0x1c
        /*004a*/ 	.short	(.L_18 - .L_17)


	//   ....[0]....
.L_17:
        /*004c*/ 	.word	0x00000180


	//   ....[1]....
        /*0050*/ 	.word	0x00000250


	//----- nvinfo : EIATTR_CRS_STACK_SIZE
	.align		4
.L_18:
        /*0054*/ 	.byte	0x04, 0x1e
        /*0056*/ 	.short	(.L_20 - .L_19)
.L_19:
        /*0058*/ 	.word	0x00000000


	//----- nvinfo : EIATTR_CBANK_PARAM_SIZE
	.align		4
.L_20:
        /*005c*/ 	.byte	0x03, 0x19
        /*005e*/ 	.short	0x000c


	//----- nvinfo : EIATTR_PARAM_CBANK
	.align		4
        /*0060*/ 	.byte	0x04, 0x0a
        /*0062*/ 	.short	(.L_22 - .L_21)
	.align		4
.L_21:
        /*0064*/ 	.word	index@(.nv.constant0._Z15memory_transferPii)
        /*0068*/ 	.short	0x0380
        /*006a*/ 	.short	0x000c


	//----- nvinfo : EIATTR_SW_WAR
	.align		4
.L_22:
        /*006c*/ 	.byte	0x04, 0x36
        /*006e*/ 	.short	(.L_24 - .L_23)
.L_23:
        /*0070*/ 	.word	0x00000008
.L_24:


//--------------------- .nv.callgraph             --------------------------
	.section	.nv.callgraph,"",@"SHT_CUDA_CALLGRAPH"
	.align	4
	.sectionentsize	8
	.align		4
        /*0000*/ 	.word	0x00000000
	.align		4
        /*0004*/ 	.word	0xffffffff
	.align		4
        /*0008*/ 	.word	index@(_Z15memory_transferPii)
	.align		4
        /*000c*/ 	.word	index@(vprintf)
	.align		4
        /*0010*/ 	.word	0x00000000
	.align		4
        /*0014*/ 	.word	0xfffffffe
	.align		4
        /*0018*/ 	.word	0x00000000
	.align		4
        /*001c*/ 	.word	0xfffffffd
	.align		4
        /*0020*/ 	.word	0x00000000
	.align		4
        /*0024*/ 	.word	0xfffffffc


//--------------------- .nv.constant4             --------------------------
	.section	.nv.constant4,"a",@progbits
	.align	8
	.align		8
.nv.constant4:
        /*0000*/ 	.dword	vprintf
	.align		8
        /*0008*/ 	.dword	$str


//--------------------- .text._Z15memory_transferPii --------------------------
	.section	.text._Z15memory_transferPii,"ax",@progbits
	.align	128
        .global         _Z15memory_transferPii
        .type           _Z15memory_transferPii,@function
        .size           _Z15memory_transferPii,(.L_x_2 - _Z15memory_transferPii)
        .other          _Z15memory_transferPii,@"STO_CUDA_ENTRY STV_DEFAULT"
_Z15memory_transferPii:
.text._Z15memory_transferPii:
[----:B------:R-:W0:Y:S08]  /*0000*/  LDC R1, c[0x0][0x37c] ;  /* 0x0000df00ff017b82 */ /* 0x000e300000000800 */
[----:B------:R-:W-:Y:S01]  /*0010*/  S2UR UR4, SR_CTAID.Y ;  /* 0x00000000000479c3 */ /* 0x000fe20000002600 */
[----:B------:R-:W1:Y:S01]  /*0020*/  S2R R0, SR_TID.Z ;  /* 0x0000000000007919 */ /* 0x000e620000002300 */
[----:B------:R-:W2:Y:S01]  /*0030*/  LDCU UR9, c[0x0][0x2fc] ;  /* 0x00005f80ff0977ac */ /* 0x000ea20008000800 */
[----:B0-----:R-:W-:Y:S01]  /*0040*/  VIADD R1, R1, 0xfffffff8 ;  /* 0xfffffff801017836 */ /* 0x001fe20000000000 */
[----:B------:R-:W0:Y:S01]  /*0050*/  S2R R5, SR_TID.Y ;  /* 0x0000000000057919 */ /* 0x000e220000002200 */
[----:B------:R-:W3:Y:S03]  /*0060*/  LDCU UR6, c[0x0][0x370] ;  /* 0x00006e00ff0677ac */ /* 0x000ee60008000800 */
[----:B------:R-:W4:Y:S01]  /*0070*/  S2UR UR7, SR_CTAID.Z ;  /* 0x00000000000779c3 */ /* 0x000f220000002700 */
[----:B------:R-:W5:Y:S01]  /*0080*/  S2R R3, SR_TID.X ;  /* 0x0000000000037919 */ /* 0x000f620000002100 */
[----:B------:R-:W4:Y:S01]  /*0090*/  LDCU UR8, c[0x0][0x374] ;  /* 0x00006e80ff0877ac */ /* 0x000f220008000800 */
[----:B------:R-:W5:Y:S05]  /*00a0*/  LDCU UR10, c[0x0][0x360] ;  /* 0x00006c00ff0a77ac */ /* 0x000f6a0008000800 */
[----:B------:R-:W3:Y:S01]  /*00b0*/  S2UR UR5, SR_CTAID.X ;  /* 0x00000000000579c3 */ /* 0x000ee20000002500 */
[----:B------:R-:W0:Y:S07]  /*00c0*/  LDCU UR11, c[0x0][0x364] ;  /* 0x00006c80ff0b77ac */ /* 0x000e2e0008000800 */
[----:B------:R-:W1:Y:S01]  /*00d0*/  LDC R7, c[0x0][0x368] ;  /* 0x0000da00ff077b82 */ /* 0x000e620000000800 */
[----:B----4-:R-:W-:-:S04]  /*00e0*/  UIMAD UR4, UR7, UR8, UR4 ;  /* 0x00000008070472a4 */ /* 0x010fc8000f8e0204 */
[----:B---3--:R-:W-:Y:S01]  /*00f0*/  UIMAD UR4, UR4, UR6, UR5 ;  /* 0x00000006040472a4 */ /* 0x008fe2000f8e0205 */
[----:B------:R-:W3:Y:S01]  /*0100*/  LDCU UR6, c[0x0][0x388] ;  /* 0x00007100ff0677ac */ /* 0x000ee20008000800 */
[----:B------:R-:W4:Y:S04]  /*0110*/  LDCU UR5, c[0x0][0x2f8] ;  /* 0x00005f00ff0577ac */ /* 0x000f280008000800 */
[----:B-1----:R-:W-:-:S04]  /*0120*/  IMAD R0, R7, UR4, R0 ;  /* 0x0000000407007c24 */ /* 0x002fc8000f8e0200 */
[----:B0-----:R-:W-:-:S04]  /*0130*/  IMAD R0, R0, UR11, R5 ;  /* 0x0000000b00007c24 */ /* 0x001fc8000f8e0205 */
[----:B-----5:R-:W-:-:S05]  /*0140*/  IMAD R2, R0, UR10, R3 ;  /* 0x0000000a00027c24 */ /* 0x020fca000f8e0203 */
[----:B---3--:R-:W-:Y:S02]  /*0150*/  ISETP.GE.AND P0, PT, R2, UR6, PT ;  /* 0x0000000602007c0c */ /* 0x008fe4000bf06270 */
[----:B----4-:R-:W-:-:S05]  /*0160*/  IADD3 R6, P1, PT, R1, UR5, RZ ;  /* 0x0000000501067c10 */ /* 0x010fca000ff3e0ff */
[----:B--2---:R-:W-:-:S06]  /*0170*/  IMAD.X R7, RZ, RZ, UR9, P1 ;  /* 0x00000009ff077e24 */ /* 0x004fcc00088e06ff */
[----:B------:R-:W-:Y:S05]  /*0180*/  @P0 EXIT ;  /* 0x000000000000094d */ /* 0x000fea0003800000 */
[----:B------:R-:W0:Y:S01]  /*0190*/  LDC.64 R8, c[0x0][0x380] ;  /* 0x0000e000ff087b82 */ /* 0x000e220000000a00 */
[----:B------:R-:W1:Y:S01]  /*01a0*/  LDCU.64 UR4, c[0x0][0x358] ;  /* 0x00006b00ff0477ac */ /* 0x000e620008000a00 */
[----:B0-----:R-:W-:-:S05]  /*01b0*/  IMAD.WIDE R8, R2, 0x4, R8 ;  /* 0x0000000402087825 */ /* 0x001fca00078e0208 */
[----:B-1----:R-:W2:Y:S01]  /*01c0*/  LDG.E R3, desc[UR4][R8.64] ;  /* 0x0000000408037981 */ /* 0x002ea2000c1e1900 */
[----:B------:R-:W-:Y:S01]  /*01d0*/  MOV R0, 0x0 ;  /* 0x0000000000007802 */ /* 0x000fe20000000f00 */
[----:B------:R-:W0:Y:S03]  /*01e0*/  LDCU.64 UR4, c[0x4][0x8] ;  /* 0x01000100ff0477ac */ /* 0x000e260008000a00 */
[----:B------:R1:W3:Y:S01]  /*01f0*/  LDC.64 R10, c[0x4][R0] ;  /* 0x01000000000a7b82 */ /* 0x0002e20000000a00 */
[----:B0-----:R-:W-:Y:S02]  /*0200*/  MOV R4, UR4 ;  /* 0x0000000400047c02 */ /* 0x001fe40008000f00 */
[----:B------:R-:W-:Y:S01]  /*0210*/  MOV R5, UR5 ;  /* 0x0000000500057c02 */ /* 0x000fe20008000f00 */
[----:B--23--:R1:W-:Y:S06]  /*0220*/  STL.64 [R1], R2 ;  /* 0x0000000201007387 */ /* 0x00c3ec0000100a00 */
[----:B------:R-:W-:-:S07]  /*0230*/  LEPC R20, `(.L_x_0) ;  /* 0x000000001014794e */ /* 0x000fce0000000000 */
[----:B-1----:R-:W-:Y:S05]  /*0240*/  CALL.ABS.NOINC R10 ;  /* 0x000000000a007343 */ /* 0x002fea0003c00000 */
.L_x_0:
[----:B------:R-:W-:Y:S05]  /*0250*/  EXIT ;  /* 0x000000000000794d */ /* 0x000fea0003800000 */
.L_x_1:
[----:B------:R-:W-:-:S00]  /*0260*/  BRA `(.L_x_1) ;  /* 0xfffffffc00fc7947 */ /* 0x000fc0000383ffff */
[----:B------:R-:W-:-:S00]  /*0270*/  NOP ;  /* 0x0000000000007918 */ /* 0x000fc00000000000 */
        /* <DEDUP_REMOVED lines=8> */
.L_x_2:


//--------------------- .nv.global.init           --------------------------
	.section	.nv.global.init,"aw",@progbits
.nv.global.init:
	.type		$str,@object
	.size		$str,(.L_0 - $str)
$str:
        /*0000*/ 	.byte	0x0a, 0x44, 0x65, 0x76, 0x69, 0x63, 0x65, 0x20, 0x77, 0x69, 0x74, 0x68, 0x20, 0x67, 0x69, 0x64
        /*0010*/ 	.byte	0x3d, 0x27, 0x25, 0x64, 0x27, 0x20, 0x63, 0x6f, 0x6e, 0x74, 0x61, 0x69, 0x6e, 0x73, 0x20, 0x76
        /*0020*/ 	.byte	0x61, 0x6c, 0x75, 0x65, 0x20, 0x27, 0x25, 0x64, 0x27, 0x00
.L_0:


//--------------------- .nv.shared.reserved.0     --------------------------
	.section	.nv.shared.reserved.0,"aw",@nobits
	.weak		__nv_reservedSMEM_offset_0_alias
	.size		__nv_reservedSMEM_offset_0_alias, 0, 64
	.other		__nv_reservedSMEM_offset_0_alias,@"STO_CUDA_RESERVED_SHARED STV_DEFAULT"
__nv_reservedSMEM_offset_0_alias:
	.zero		0
	.zero		64


//--------------------- .nv.constant0._Z15memory_transferPii --------------------------
	.section	.nv.constant0._Z15memory_transferPii,"a",@progbits
	.sectionflags	@""
	.align	4
.nv.constant0._Z15memory_transferPii:
	.zero		908


//--------------------- SYMBOLS --------------------------

	.type		.nv.reservedSmem.offset0,@object
	.size		.nv.reservedSmem.offset0,0x4
	.type		vprintf,@function
